//
// Generated by NVIDIA NVVM Compiler
//
// Compiler Build ID: CL-36424714
// Cuda compilation tools, release 13.0, V13.0.88
// Based on NVVM 20.0.0
//

.version 9.0
.target sm_100
.address_size 64

	// .globl	_Z21convolution_2d_kernelPKfS0_Pfiiiiii

.visible .entry _Z21convolution_2d_kernelPKfS0_Pfiiiiii(
	.param .u64 .ptr .align 1 _Z21convolution_2d_kernelPKfS0_Pfiiiiii_param_0,
	.param .u64 .ptr .align 1 _Z21convolution_2d_kernelPKfS0_Pfiiiiii_param_1,
	.param .u64 .ptr .align 1 _Z21convolution_2d_kernelPKfS0_Pfiiiiii_param_2,
	.param .u32 _Z21convolution_2d_kernelPKfS0_Pfiiiiii_param_3,
	.param .u32 _Z21convolution_2d_kernelPKfS0_Pfiiiiii_param_4,
	.param .u32 _Z21convolution_2d_kernelPKfS0_Pfiiiiii_param_5,
	.param .u32 _Z21convolution_2d_kernelPKfS0_Pfiiiiii_param_6,
	.param .u32 _Z21convolution_2d_kernelPKfS0_Pfiiiiii_param_7,
	.param .u32 _Z21convolution_2d_kernelPKfS0_Pfiiiiii_param_8
)
{
	.reg .pred 	%p<15>;
	.reg .b32 	%r<51>;
	.reg .b32 	%f<119>;
	.reg .b64 	%rd<44>;

	ld.param.u64 	%rd9, [_Z21convolution_2d_kernelPKfS0_Pfiiiiii_param_0];
	ld.param.u64 	%rd10, [_Z21convolution_2d_kernelPKfS0_Pfiiiiii_param_1];
	ld.param.u64 	%rd8, [_Z21convolution_2d_kernelPKfS0_Pfiiiiii_param_2];
	ld.param.u32 	%r21, [_Z21convolution_2d_kernelPKfS0_Pfiiiiii_param_4];
	ld.param.u32 	%r22, [_Z21convolution_2d_kernelPKfS0_Pfiiiiii_param_5];
	ld.param.u32 	%r23, [_Z21convolution_2d_kernelPKfS0_Pfiiiiii_param_6];
	ld.param.u32 	%r25, [_Z21convolution_2d_kernelPKfS0_Pfiiiiii_param_7];
	ld.param.u32 	%r24, [_Z21convolution_2d_kernelPKfS0_Pfiiiiii_param_8];
	cvta.to.global.u64 	%rd1, %rd10;
	cvta.to.global.u64 	%rd2, %rd9;
	mov.u32 	%r26, %ctaid.x;
	mov.u32 	%r27, %ntid.x;
	mov.u32 	%r28, %tid.x;
	mad.lo.s32 	%r1, %r26, %r27, %r28;
	mov.u32 	%r29, %ctaid.y;
	mov.u32 	%r30, %ntid.y;
	mov.u32 	%r31, %tid.y;
	mad.lo.s32 	%r2, %r29, %r30, %r31;
	setp.ge.s32 	%p1, %r2, %r25;
	setp.ge.s32 	%p2, %r1, %r24;
	or.pred  	%p3, %p1, %p2;
	@%p3 bra 	$L__BB0_18;
	mov.f32 	%f117, 0f00000000;
	min.s32 	%r32, %r22, %r23;
	setp.lt.s32 	%p4, %r32, 1;
	@%p4 bra 	$L__BB0_17;
	and.b32  	%r3, %r23, 15;
	and.b32  	%r4, %r23, 7;
	and.b32  	%r5, %r23, 2147483632;
	and.b32  	%r6, %r23, 3;
	neg.s32 	%r7, %r5;
	mov.f32 	%f117, 0f00000000;
	mov.b32 	%r45, 0;
$L__BB0_3:
	setp.lt.u32 	%p5, %r23, 16;
	add.s32 	%r35, %r45, %r2;
	mul.lo.s32 	%r9, %r45, %r23;
	mad.lo.s32 	%r10, %r35, %r21, %r1;
	mov.b32 	%r49, 0;
	@%p5 bra 	$L__BB0_6;
	mul.wide.u32 	%rd11, %r9, 4;
	add.s64 	%rd12, %rd1, %rd11;
	add.s64 	%rd43, %rd12, 32;
	mov.u32 	%r46, %r10;
	mov.u32 	%r47, %r7;
$L__BB0_5:
	.pragma "nounroll";
	mul.wide.s32 	%rd13, %r46, 4;
	add.s64 	%rd14, %rd2, %rd13;
	ld.global.f32 	%f20, [%rd14];
	ld.global.f32 	%f21, [%rd43+-32];
	fma.rn.f32 	%f22, %f20, %f21, %f117;
	ld.global.f32 	%f23, [%rd14+4];
	ld.global.f32 	%f24, [%rd43+-28];
	fma.rn.f32 	%f25, %f23, %f24, %f22;
	ld.global.f32 	%f26, [%rd14+8];
	ld.global.f32 	%f27, [%rd43+-24];
	fma.rn.f32 	%f28, %f26, %f27, %f25;
	ld.global.f32 	%f29, [%rd14+12];
	ld.global.f32 	%f30, [%rd43+-20];
	fma.rn.f32 	%f31, %f29, %f30, %f28;
	ld.global.f32 	%f32, [%rd14+16];
	ld.global.f32 	%f33, [%rd43+-16];
	fma.rn.f32 	%f34, %f32, %f33, %f31;
	ld.global.f32 	%f35, [%rd14+20];
	ld.global.f32 	%f36, [%rd43+-12];
	fma.rn.f32 	%f37, %f35, %f36, %f34;
	ld.global.f32 	%f38, [%rd14+24];
	ld.global.f32 	%f39, [%rd43+-8];
	fma.rn.f32 	%f40, %f38, %f39, %f37;
	ld.global.f32 	%f41, [%rd14+28];
	ld.global.f32 	%f42, [%rd43+-4];
	fma.rn.f32 	%f43, %f41, %f42, %f40;
	ld.global.f32 	%f44, [%rd14+32];
	ld.global.f32 	%f45, [%rd43];
	fma.rn.f32 	%f46, %f44, %f45, %f43;
	ld.global.f32 	%f47, [%rd14+36];
	ld.global.f32 	%f48, [%rd43+4];
	fma.rn.f32 	%f49, %f47, %f48, %f46;
	ld.global.f32 	%f50, [%rd14+40];
	ld.global.f32 	%f51, [%rd43+8];
	fma.rn.f32 	%f52, %f50, %f51, %f49;
	ld.global.f32 	%f53, [%rd14+44];
	ld.global.f32 	%f54, [%rd43+12];
	fma.rn.f32 	%f55, %f53, %f54, %f52;
	ld.global.f32 	%f56, [%rd14+48];
	ld.global.f32 	%f57, [%rd43+16];
	fma.rn.f32 	%f58, %f56, %f57, %f55;
	ld.global.f32 	%f59, [%rd14+52];
	ld.global.f32 	%f60, [%rd43+20];
	fma.rn.f32 	%f61, %f59, %f60, %f58;
	ld.global.f32 	%f62, [%rd14+56];
	ld.global.f32 	%f63, [%rd43+24];
	fma.rn.f32 	%f64, %f62, %f63, %f61;
	ld.global.f32 	%f65, [%rd14+60];
	ld.global.f32 	%f66, [%rd43+28];
	fma.rn.f32 	%f117, %f65, %f66, %f64;
	add.s32 	%r47, %r47, 16;
	add.s64 	%rd43, %rd43, 64;
	add.s32 	%r46, %r46, 16;
	setp.ne.s32 	%p6, %r47, 0;
	mov.u32 	%r49, %r5;
	@%p6 bra 	$L__BB0_5;
$L__BB0_6:
	setp.eq.s32 	%p7, %r3, 0;
	@%p7 bra 	$L__BB0_16;
	add.s32 	%r36, %r3, -1;
	setp.lt.u32 	%p8, %r36, 7;
	@%p8 bra 	$L__BB0_9;
	add.s32 	%r37, %r49, %r9;
	add.s32 	%r38, %r10, %r49;
	mul.wide.s32 	%rd15, %r38, 4;
	add.s64 	%rd16, %rd2, %rd15;
	ld.global.f32 	%f68, [%rd16];
	mul.wide.u32 	%rd17, %r37, 4;
	add.s64 	%rd18, %rd1, %rd17;
	ld.global.f32 	%f69, [%rd18];
	fma.rn.f32 	%f70, %f68, %f69, %f117;
	ld.global.f32 	%f71, [%rd16+4];
	cvt.u64.u32 	%rd19, %r9;
	cvt.u64.u32 	%rd20, %r49;
	add.s64 	%rd21, %rd20, %rd19;
	shl.b64 	%rd22, %rd21, 2;
	add.s64 	%rd23, %rd1, %rd22;
	ld.global.f32 	%f72, [%rd23+4];
	fma.rn.f32 	%f73, %f71, %f72, %f70;
	ld.global.f32 	%f74, [%rd16+8];
	ld.global.f32 	%f75, [%rd23+8];
	fma.rn.f32 	%f76, %f74, %f75, %f73;
	ld.global.f32 	%f77, [%rd16+12];
	ld.global.f32 	%f78, [%rd23+12];
	fma.rn.f32 	%f79, %f77, %f78, %f76;
	ld.global.f32 	%f80, [%rd16+16];
	ld.global.f32 	%f81, [%rd23+16];
	fma.rn.f32 	%f82, %f80, %f81, %f79;
	ld.global.f32 	%f83, [%rd16+20];
	ld.global.f32 	%f84, [%rd23+20];
	fma.rn.f32 	%f85, %f83, %f84, %f82;
	ld.global.f32 	%f86, [%rd16+24];
	ld.global.f32 	%f87, [%rd23+24];
	fma.rn.f32 	%f88, %f86, %f87, %f85;
	ld.global.f32 	%f89, [%rd16+28];
	ld.global.f32 	%f90, [%rd23+28];
	fma.rn.f32 	%f117, %f89, %f90, %f88;
	add.s32 	%r49, %r49, 8;
$L__BB0_9:
	setp.eq.s32 	%p9, %r4, 0;
	@%p9 bra 	$L__BB0_16;
	add.s32 	%r39, %r4, -1;
	setp.lt.u32 	%p10, %r39, 3;
	@%p10 bra 	$L__BB0_12;
	add.s32 	%r40, %r49, %r9;
	add.s32 	%r41, %r10, %r49;
	mul.wide.s32 	%rd24, %r41, 4;
	add.s64 	%rd25, %rd2, %rd24;
	ld.global.f32 	%f92, [%rd25];
	mul.wide.u32 	%rd26, %r40, 4;
	add.s64 	%rd27, %rd1, %rd26;
	ld.global.f32 	%f93, [%rd27];
	fma.rn.f32 	%f94, %f92, %f93, %f117;
	ld.global.f32 	%f95, [%rd25+4];
	cvt.u64.u32 	%rd28, %r9;
	cvt.u64.u32 	%rd29, %r49;
	add.s64 	%rd30, %rd29, %rd28;
	shl.b64 	%rd31, %rd30, 2;
	add.s64 	%rd32, %rd1, %rd31;
	ld.global.f32 	%f96, [%rd32+4];
	fma.rn.f32 	%f97, %f95, %f96, %f94;
	ld.global.f32 	%f98, [%rd25+8];
	ld.global.f32 	%f99, [%rd32+8];
	fma.rn.f32 	%f100, %f98, %f99, %f97;
	ld.global.f32 	%f101, [%rd25+12];
	ld.global.f32 	%f102, [%rd32+12];
	fma.rn.f32 	%f117, %f101, %f102, %f100;
	add.s32 	%r49, %r49, 4;
$L__BB0_12:
	setp.eq.s32 	%p11, %r6, 0;
	@%p11 bra 	$L__BB0_16;
	setp.eq.s32 	%p12, %r6, 1;
	add.s32 	%r42, %r49, %r9;
	add.s32 	%r43, %r10, %r49;
	mul.wide.s32 	%rd33, %r43, 4;
	add.s64 	%rd6, %rd2, %rd33;
	ld.global.f32 	%f103, [%rd6];
	mul.wide.u32 	%rd34, %r42, 4;
	add.s64 	%rd35, %rd1, %rd34;
	ld.global.f32 	%f104, [%rd35];
	fma.rn.f32 	%f117, %f103, %f104, %f117;
	@%p12 bra 	$L__BB0_16;
	setp.eq.s32 	%p13, %r6, 2;
	ld.global.f32 	%f105, [%rd6+4];
	cvt.u64.u32 	%rd36, %r9;
	cvt.u64.u32 	%rd37, %r49;
	add.s64 	%rd38, %rd37, %rd36;
	shl.b64 	%rd39, %rd38, 2;
	add.s64 	%rd7, %rd1, %rd39;
	ld.global.f32 	%f106, [%rd7+4];
	fma.rn.f32 	%f117, %f105, %f106, %f117;
	@%p13 bra 	$L__BB0_16;
	ld.global.f32 	%f107, [%rd6+8];
	ld.global.f32 	%f108, [%rd7+8];
	fma.rn.f32 	%f117, %f107, %f108, %f117;
$L__BB0_16:
	add.s32 	%r45, %r45, 1;
	setp.ne.s32 	%p14, %r45, %r22;
	@%p14 bra 	$L__BB0_3;
$L__BB0_17:
	mad.lo.s32 	%r44, %r24, %r2, %r1;
	cvta.to.global.u64 	%rd40, %rd8;
	mul.wide.s32 	%rd41, %r44, 4;
	add.s64 	%rd42, %rd40, %rd41;
	st.global.f32 	[%rd42], %f117;
$L__BB0_18:
	ret;

}


// ===== COMPILED SASS (sm_100) =====

	.target	sm_100

	.elftype	@"ET_EXEC"


//--------------------- .note.nv.tkinfo           --------------------------
	.section	.note.nv.tkinfo,"",@"SHT_NOTE"
	.sectionflags	@"SHF_NOTE_NV_TKINFO"
	.tkinfo
        /*0018*/ 	.word	0x00000002
        /*0030*/ 	.string	""
        /*0030*/ 	.string	"ptxas"
        /*0030*/ 	.string	"Cuda compilation tools, release 13.0, V13.0.88"
        /*0030*/ 	.string	"Build cuda_13.0.r13.0/compiler.36424714_0"
        /*0030*/ 	.string	"-arch sm_100 -m 64 "



//--------------------- .note.nv.cuinfo           --------------------------
	.section	.note.nv.cuinfo,"",@"SHT_NOTE"
	.sectionflags	@"SHF_NOTE_NV_CUINFO"
        /*0018*/ 	.short	0x0002
        /*001a*/ 	.short	0x0064
        /*001c*/ 	.short	0x0082
	.zero		2


//--------------------- .nv.info                  --------------------------
	.section	.nv.info,"",@"SHT_CUDA_INFO"
	.align	4


	//----- nvinfo : EIATTR_REGCOUNT
	.align		4
        /*0000*/ 	.byte	0x04, 0x2f
        /*0002*/ 	.short	(.L_1 - .L_0)
	.align		4
.L_0:
        /*0004*/ 	.word	index@(_Z21convolution_2d_kernelPKfS0_Pfiiiiii)
        /*0008*/ 	.word	0x00000020


	//----- nvinfo : EIATTR_FRAME_SIZE
	.align		4
.L_1:
        /*000c*/ 	.byte	0x04, 0x11
        /*000e*/ 	.short	(.L_3 - .L_2)
	.align		4
.L_2:
        /*0010*/ 	.word	index@(_Z21convolution_2d_kernelPKfS0_Pfiiiiii)
        /*0014*/ 	.word	0x00000000


	//----- nvinfo : EIATTR_MIN_STACK_SIZE
	.align		4
.L_3:
        /*0018*/ 	.byte	0x04, 0x12
        /*001a*/ 	.short	(.L_5 - .L_4)
	.align		4
.L_4:
        /*001c*/ 	.word	index@(_Z21convolution_2d_kernelPKfS0_Pfiiiiii)
        /*0020*/ 	.word	0x00000000
.L_5:


//--------------------- .nv.compat                --------------------------
	.section	.nv.compat,"",@"SHT_CUDA_COMPAT_INFO"
	.align	4
        /*0000*/ 	.byte	0x02, 0x09, 0x00, 0x00, 0x02, 0x02, 0x01, 0x00, 0x02, 0x05, 0x05, 0x00, 0x03, 0x07, 0x01, 0x01
        /*0010*/ 	.byte	0x02, 0x03, 0x00, 0x00, 0x02, 0x06, 0x01, 0x00, 0x04, 0x0b, 0x08, 0x00, 0x09, 0x00, 0x00, 0x00
        /*0020*/ 	.byte	0x00, 0x00, 0x00, 0x00


//--------------------- .nv.info._Z21convolution_2d_kernelPKfS0_Pfiiiiii --------------------------
	.section	.nv.info._Z21convolution_2d_kernelPKfS0_Pfiiiiii,"",@"SHT_CUDA_INFO"
	.sectionflags	@""
	.align	4


	//----- nvinfo : EIATTR_CUDA_API_VERSION
	.align		4
        /*0000*/ 	.byte	0x04, 0x37
        /*0002*/ 	.short	(.L_7 - .L_6)
.L_6:
        /*0004*/ 	.word	0x00000082


	//----- nvinfo : EIATTR_KPARAM_INFO
	.align		4
.L_7:
        /*0008*/ 	.byte	0x04, 0x17
        /*000a*/ 	.short	(.L_9 - .L_8)
.L_8:
        /*000c*/ 	.word	0x00000000
        /*0010*/ 	.short	0x0008
        /*0012*/ 	.short	0x002c
        /*0014*/ 	.byte	0x00, 0xf0, 0x11, 0x00


	//----- nvinfo : EIATTR_KPARAM_INFO
	.align		4
.L_9:
        /*0018*/ 	.byte	0x04, 0x17
        /*001a*/ 	.short	(.L_11 - .L_10)
.L_10:
        /*001c*/ 	.word	0x00000000
        /*0020*/ 	.short	0x0007
        /*0022*/ 	.short	0x0028
        /*0024*/ 	.byte	0x00, 0xf0, 0x11, 0x00


	//----- nvinfo : EIATTR_KPARAM_INFO
	.align		4
.L_11:
        /*0028*/ 	.byte	0x04, 0x17
        /*002a*/ 	.short	(.L_13 - .L_12)
.L_12:
        /*002c*/ 	.word	0x00000000
        /*0030*/ 	.short	0x0006
        /*0032*/ 	.short	0x0024
        /*0034*/ 	.byte	0x00, 0xf0, 0x11, 0x00


	//----- nvinfo : EIATTR_KPARAM_INFO
	.align		4
.L_13:
        /*0038*/ 	.byte	0x04, 0x17
        /*003a*/ 	.short	(.L_15 - .L_14)
.L_14:
        /*003c*/ 	.word	0x00000000
        /*0040*/ 	.short	0x0005
        /*0042*/ 	.short	0x0020
        /*0044*/ 	.byte	0x00, 0xf0, 0x11, 0x00


	//----- nvinfo : EIATTR_KPARAM_INFO
	.align		4
.L_15:
        /*0048*/ 	.byte	0x04, 0x17
        /*004a*/ 	.short	(.L_17 - .L_16)
.L_16:
        /*004c*/ 	.word	0x00000000
        /*0050*/ 	.short	0x0004
        /*0052*/ 	.short	0x001c
        /*0054*/ 	.byte	0x00, 0xf0, 0x11, 0x00


	//----- nvinfo : EIATTR_KPARAM_INFO
	.align		4
.L_17:
        /*0058*/ 	.byte	0x04, 0x17
        /*005a*/ 	.short	(.L_19 - .L_18)
.L_18:
        /*005c*/ 	.word	0x00000000
        /*0060*/ 	.short	0x0003
        /*0062*/ 	.short	0x0018
        /*0064*/ 	.byte	0x00, 0xf0, 0x11, 0x00


	//----- nvinfo : EIATTR_KPARAM_INFO
	.align		4
.L_19:
        /*0068*/ 	.byte	0x04, 0x17
        /*006a*/ 	.short	(.L_21 - .L_20)
.L_20:
        /*006c*/ 	.word	0x00000000
        /*0070*/ 	.short	0x0002
        /*0072*/ 	.short	0x0010
        /*0074*/ 	.byte	0x00, 0xf5, 0x21, 0x00


	//----- nvinfo : EIATTR_KPARAM_INFO
	.align		4
.L_21:
        /*0078*/ 	.byte	0x04, 0x17
        /*007a*/ 	.short	(.L_23 - .L_22)
.L_22:
        /*007c*/ 	.word	0x00000000
        /*0080*/ 	.short	0x0001
        /*0082*/ 	.short	0x0008
        /*0084*/ 	.byte	0x00, 0xf5, 0x21, 0x00


	//----- nvinfo : EIATTR_KPARAM_INFO
	.align		4
.L_23:
        /*0088*/ 	.byte	0x04, 0x17
        /*008a*/ 	.short	(.L_25 - .L_24)
.L_24:
        /*008c*/ 	.word	0x00000000
        /*0090*/ 	.short	0x0000
        /*0092*/ 	.short	0x0000
        /*0094*/ 	.byte	0x00, 0xf5, 0x21, 0x00


	//----- nvinfo : EIATTR_SPARSE_MMA_MASK
	.align		4
.L_25:
        /*0098*/ 	.byte	0x03, 0x50
        /*009a*/ 	.short	0x0000


	//----- nvinfo : EIATTR_MAXREG_COUNT
	.align		4
        /*009c*/ 	.byte	0x03, 0x1b
        /*009e*/ 	.short	0x00ff


	//----- nvinfo : EIATTR_MERCURY_ISA_VERSION
	.align		4
        /*00a0*/ 	.byte	0x03, 0x5f
        /*00a2*/ 	.short	0x0101


	//----- nvinfo : EIATTR_VRC_CTA_INIT_COUNT
	.align		4
        /*00a4*/ 	.byte	0x02, 0x4a
	.zero		1
	.zero		1


	//----- nvinfo : EIATTR_EXIT_INSTR_OFFSETS
	.align		4
        /*00a8*/ 	.byte	0x04, 0x1c
        /*00aa*/ 	.short	(.L_27 - .L_26)


	//   ....[0]....
.L_26:
        /*00ac*/ 	.word	0x000000c0


	//   ....[1]....
        /*00b0*/ 	.word	0x00000cc0


	//----- nvinfo : EIATTR_CBANK_PARAM_SIZE
	.align		4
.L_27:
        /*00b4*/ 	.byte	0x03, 0x19
        /*00b6*/ 	.short	0x0030


	//----- nvinfo : EIATTR_PARAM_CBANK
	.align		4
        /*00b8*/ 	.byte	0x04, 0x0a
        /*00ba*/ 	.short	(.L_29 - .L_28)
	.align		4
.L_28:
        /*00bc*/ 	.word	index@(.nv.constant0._Z21convolution_2d_kernelPKfS0_Pfiiiiii)
        /*00c0*/ 	.short	0x0380
        /*00c2*/ 	.short	0x0030


	//----- nvinfo : EIATTR_SW_WAR
	.align		4
.L_29:
        /*00c4*/ 	.byte	0x04, 0x36
        /*00c6*/ 	.short	(.L_31 - .L_30)
.L_30:
        /*00c8*/ 	.word	0x00000008
.L_31:


//--------------------- .nv.callgraph             --------------------------
	.section	.nv.callgraph,"",@"SHT_CUDA_CALLGRAPH"
	.align	4
	.sectionentsize	8
	.align		4
        /*0000*/ 	.word	0x00000000
	.align		4
        /*0004*/ 	.word	0xffffffff
	.align		4
        /*0008*/ 	.word	0x00000000
	.align		4
        /*000c*/ 	.word	0xfffffffe
	.align		4
        /*0010*/ 	.word	0x00000000
	.align		4
        /*0014*/ 	.word	0xfffffffd
	.align		4
        /*0018*/ 	.word	0x00000000
	.align		4
        /*001c*/ 	.word	0xfffffffc


//--------------------- .text._Z21convolution_2d_kernelPKfS0_Pfiiiiii --------------------------
	.section	.text._Z21convolution_2d_kernelPKfS0_Pfiiiiii,"ax",@progbits
	.align	128
        .global         _Z21convolution_2d_kernelPKfS0_Pfiiiiii
        .type           _Z21convolution_2d_kernelPKfS0_Pfiiiiii,@function
        .size           _Z21convolution_2d_kernelPKfS0_Pfiiiiii,(.L_x_8 - _Z21convolution_2d_kernelPKfS0_Pfiiiiii)
        .other          _Z21convolution_2d_kernelPKfS0_Pfiiiiii,@"STO_CUDA_ENTRY STV_DEFAULT"
_Z21convolution_2d_kernelPKfS0_Pfiiiiii:
.text._Z21convolution_2d_kernelPKfS0_Pfiiiiii:
[----:B------:R-:W-:Y:S01]  /*0000*/  LDC R1, c[0x0][0x37c] ;  /* 0x0000df00ff017b82 */ /* 0x000fe20000000800 */
[----:B------:R-:W0:Y:S07]  /*0010*/  S2R R3, SR_TID.X ;  /* 0x0000000000037919 */ /* 0x000e2e0000002100 */
[----:B------:R-:W0:Y:S01]  /*0020*/  S2UR UR4, SR_CTAID.X ;  /* 0x00000000000479c3 */ /* 0x000e220000002500 */
[----:B------:R-:W1:Y:S01]  /*0030*/  LDCU.64 UR6, c[0x0][0x3a8] ;  /* 0x00007500ff0677ac */ /* 0x000e620008000a00 */
[----:B------:R-:W2:Y:S06]  /*0040*/  S2R R2, SR_TID.Y ;  /* 0x0000000000027919 */ /* 0x000eac0000002200 */
[----:B------:R-:W0:Y:S08]  /*0050*/  LDC R0, c[0x0][0x360] ;  /* 0x0000d800ff007b82 */ /* 0x000e300000000800 */
[----:B------:R-:W2:Y:S08]  /*0060*/  S2UR UR5, SR_CTAID.Y ;  /* 0x00000000000579c3 */ /* 0x000eb00000002600 */
[----:B------:R-:W2:Y:S01]  /*0070*/  LDC R7, c[0x0][0x364] ;  /* 0x0000d900ff077b82 */ /* 0x000ea20000000800 */
[----:B0-----:R-:W-:-:S05]  /*0080*/  IMAD R0, R0, UR4, R3 ;  /* 0x0000000400007c24 */ /* 0x001fca000f8e0203 */
[----:B-1----:R-:W-:Y:S01]  /*0090*/  ISETP.GE.AND P0, PT, R0, UR7, PT ;  /* 0x0000000700007c0c */ /* 0x002fe2000bf06270 */
[----:B--2---:R-:W-:-:S05]  /*00a0*/  IMAD R7, R7, UR5, R2 ;  /* 0x0000000507077c24 */ /* 0x004fca000f8e0202 */
[----:B------:R-:W-:-:S13]  /*00b0*/  ISETP.GE.OR P0, PT, R7, UR6, P0 ;  /* 0x0000000607007c0c */ /* 0x000fda0008706670 */
[----:B------:R-:W-:Y:S05]  /*00c0*/  @P0 EXIT ;  /* 0x000000000000094d */ /* 0x000fea0003800000 */
[----:B------:R-:W0:Y:S01]  /*00d0*/  LDC.64 R2, c[0x0][0x3a0] ;  /* 0x0000e800ff027b82 */ /* 0x000e220000000a00 */
[----:B------:R-:W1:Y:S01]  /*00e0*/  LDCU.64 UR8, c[0x0][0x358] ;  /* 0x00006b00ff0877ac */ /* 0x000e620008000a00 */
[----:B------:R-:W-:Y:S01]  /*00f0*/  HFMA2 R13, -RZ, RZ, 0, 0 ;  /* 0x00000000ff0d7431 */ /* 0x000fe200000001ff */
[----:B0-----:R-:W-:-:S04]  /*0100*/  VIMNMX R2, PT, PT, R2, R3, PT ;  /* 0x0000000302027248 */ /* 0x001fc80003fe0100 */
[----:B------:R-:W-:-:S13]  /*0110*/  ISETP.GE.AND P0, PT, R2, 0x1, PT ;  /* 0x000000010200780c */ /* 0x000fda0003f06270 */
[----:B-1----:R-:W-:Y:S05]  /*0120*/  @!P0 BRA `(.L_x_0) ;  /* 0x0000000800d08947 */ /* 0x002fea0003800000 */
[C---:B------:R-:W-:Y:S01]  /*0130*/  LOP3.LUT R8, R3.reuse, 0x7ffffff0, RZ, 0xc0, !PT ;  /* 0x7ffffff003087812 */ /* 0x040fe200078ec0ff */
[----:B------:R-:W-:Y:S01]  /*0140*/  UMOV UR4, URZ ;  /* 0x000000ff00047c82 */ /* 0x000fe20008000000 */
[C---:B------:R-:W-:Y:S02]  /*0150*/  LOP3.LUT R23, R3.reuse, 0xf, RZ, 0xc0, !PT ;  /* 0x0000000f03177812 */ /* 0x040fe400078ec0ff */
[C---:B------:R-:W-:Y:S02]  /*0160*/  LOP3.LUT R24, R3.reuse, 0x7, RZ, 0xc0, !PT ;  /* 0x0000000703187812 */ /* 0x040fe400078ec0ff */
[----:B------:R-:W-:Y:S02]  /*0170*/  LOP3.LUT R9, R3, 0x3, RZ, 0xc0, !PT ;  /* 0x0000000303097812 */ /* 0x000fe400078ec0ff */
[----:B------:R-:W-:Y:S02]  /*0180*/  MOV R13, RZ ;  /* 0x000000ff000d7202 */ /* 0x000fe40000000f00 */
[----:B------:R-:W-:-:S07]  /*0190*/  IADD3 R10, PT, PT, -R8, RZ, RZ ;  /* 0x000000ff080a7210 */ /* 0x000fce0007ffe1ff */
.L_x_6:
[----:B------:R-:W0:Y:S01]  /*01a0*/  LDCU.64 UR6, c[0x0][0x3a0] ;  /* 0x00007400ff0677ac */ /* 0x000e220008000a00 */
[----:B------:R-:W-:Y:S01]  /*01b0*/  IADD3 R11, PT, PT, R7, UR4, RZ ;  /* 0x00000004070b7c10 */ /* 0x000fe2000fffe0ff */
[----:B------:R-:W-:Y:S01]  /*01c0*/  IMAD.MOV.U32 R6, RZ, RZ, RZ ;  /* 0x000000ffff067224 */ /* 0x000fe200078e00ff */
[----:B------:R-:W1:Y:S01]  /*01d0*/  LDCU UR5, c[0x0][0x39c] ;  /* 0x00007380ff0577ac */ /* 0x000e620008000800 */
[----:B0-----:R-:W-:Y:S02]  /*01e0*/  UISETP.GE.U32.AND UP1, UPT, UR7, 0x10, UPT ;  /* 0x000000100700788c */ /* 0x001fe4000bf26070 */
[----:B------:R-:W-:Y:S02]  /*01f0*/  UIMAD UR10, UR4, UR7, URZ ;  /* 0x00000007040a72a4 */ /* 0x000fe4000f8e02ff */
[----:B------:R-:W-:Y:S01]  /*0200*/  UIADD3 UR4, UPT, UPT, UR4, 0x1, URZ ;  /* 0x0000000104047890 */ /* 0x000fe2000fffe0ff */
[----:B-1----:R-:W-:-:S03]  /*0210*/  IMAD R11, R11, UR5, R0 ;  /* 0x000000050b0b7c24 */ /* 0x002fc6000f8e0200 */
[----:B------:R-:W-:Y:S01]  /*0220*/  UISETP.NE.AND UP0, UPT, UR4, UR6, UPT ;  /* 0x000000060400728c */ /* 0x000fe2000bf05270 */
[----:B------:R-:W-:Y:S10]  /*0230*/  BRA.U !UP1, `(.L_x_1) ;  /* 0x00000005090c7547 */ /* 0x000ff4000b800000 */
[----:B------:R-:W0:Y:S01]  /*0240*/  LDCU.64 UR6, c[0x0][0x388] ;  /* 0x00007100ff0677ac */ /* 0x000e220008000a00 */
[----:B------:R-:W-:Y:S02]  /*0250*/  MOV R6, R11 ;  /* 0x0000000b00067202 */ /* 0x000fe40000000f00 */
[----:B------:R-:W-:Y:S01]  /*0260*/  MOV R12, R10 ;  /* 0x0000000a000c7202 */ /* 0x000fe20000000f00 */
[----:B0-----:R-:W-:-:S04]  /*0270*/  UIMAD.WIDE.U32 UR6, UR10, 0x4, UR6 ;  /* 0x000000040a0678a5 */ /* 0x001fc8000f8e0006 */
[----:B------:R-:W-:-:S04]  /*0280*/  UIADD3 UR5, UP1, UPT, UR6, 0x20, URZ ;  /* 0x0000002006057890 */ /* 0x000fc8000ff3e0ff */
[----:B------:R-:W-:Y:S02]  /*0290*/  UIADD3.X UR6, UPT, UPT, URZ, UR7, URZ, UP1, !UPT ;  /* 0x00000007ff067290 */ /* 0x000fe40008ffe4ff */
[----:B------:R-:W-:-:S04]  /*02a0*/  MOV R16, UR5 ;  /* 0x0000000500107c02 */ /* 0x000fc80008000f00 */
[----:B------:R-:W-:-:S07]  /*02b0*/  IMAD.U32 R17, RZ, RZ, UR6 ;  /* 0x00000006ff117e24 */ /* 0x000fce000f8e00ff */
.L_x_2:
[----:B------:R-:W0:Y:S01]  /*02c0*/  LDC.64 R2, c[0x0][0x380] ;  /* 0x0000e000ff027b82 */ /* 0x000e220000000a00 */
[----:B------:R-:W-:Y:S02]  /*02d0*/  MOV R4, R16 ;  /* 0x0000001000047202 */ /* 0x000fe40000000f00 */
[----:B------:R-:W-:-:S05]  /*02e0*/  MOV R5, R17 ;  /* 0x0000001100057202 */ /* 0x000fca0000000f00 */
[----:B------:R-:W2:Y:S04]  /*02f0*/  LDG.E R19, desc[UR8][R4.64+-0x20] ;  /* 0xffffe00804137981 */ /* 0x000ea8000c1e1900 */
[----:B------:R-:W3:Y:S04]  /*0300*/  LDG.E R27, desc[UR8][R4.64+-0x1c] ;  /* 0xffffe408041b7981 */ /* 0x000ee8000c1e1900 */
[----:B------:R-:W4:Y:S04]  /*0310*/  LDG.E R17, desc[UR8][R4.64+-0x18] ;  /* 0xffffe80804117981 */ /* 0x000f28000c1e1900 */
[----:B------:R-:W5:Y:S01]  /*0320*/  LDG.E R15, desc[UR8][R4.64+-0x14] ;  /* 0xffffec08040f7981 */ /* 0x000f62000c1e1900 */
[----:B0-----:R-:W-:-:S03]  /*0330*/  IMAD.WIDE R2, R6, 0x4, R2 ;  /* 0x0000000406027825 */ /* 0x001fc600078e0202 */
[----:B------:R-:W5:Y:S04]  /*0340*/  LDG.E R14, desc[UR8][R4.64+-0x10] ;  /* 0xfffff008040e7981 */ /* 0x000f68000c1e1900 */
[----:B------:R-:W2:Y:S04]  /*0350*/  LDG.E R20, desc[UR8][R2.64] ;  /* 0x0000000802147981 */ /* 0x000ea8000c1e1900 */
[----:B------:R-:W3:Y:S04]  /*0360*/  LDG.E R26, desc[UR8][R2.64+0x4] ;  /* 0x00000408021a7981 */ /* 0x000ee8000c1e1900 */
[----:B------:R-:W4:Y:S04]  /*0370*/  LDG.E R18, desc[UR8][R2.64+0x8] ;  /* 0x0000080802127981 */ /* 0x000f28000c1e1900 */
[----:B------:R-:W5:Y:S04]  /*0380*/  LDG.E R16, desc[UR8][R2.64+0xc] ;  /* 0x00000c0802107981 */ /* 0x000f68000c1e1900 */
[----:B------:R-:W5:Y:S04]  /*0390*/  LDG.E R25, desc[UR8][R2.64+0x10] ;  /* 0x0000100802197981 */ /* 0x000f68000c1e1900 */
[----:B------:R-:W5:Y:S04]  /*03a0*/  LDG.E R21, desc[UR8][R4.64+-0xc] ;  /* 0xfffff40804157981 */ /* 0x000f68000c1e1900 */
[----:B------:R-:W5:Y:S01]  /*03b0*/  LDG.E R22, desc[UR8][R2.64+0x14] ;  /* 0x0000140802167981 */ /* 0x000f62000c1e1900 */
[----:B--2---:R-:W-:-:S03]  /*03c0*/  FFMA R19, R20, R19, R13 ;  /* 0x0000001314137223 */ /* 0x004fc6000000000d */
[----:B------:R-:W2:Y:S01]  /*03d0*/  LDG.E R20, desc[UR8][R2.64+0x18] ;  /* 0x0000180802147981 */ /* 0x000ea2000c1e1900 */
[----:B---3--:R-:W-:-:S03]  /*03e0*/  FFMA R27, R26, R27, R19 ;  /* 0x0000001b1a1b7223 */ /* 0x008fc60000000013 */
[----:B------:R-:W2:Y:S01]  /*03f0*/  LDG.E R19, desc[UR8][R4.64+-0x8] ;  /* 0xfffff80804137981 */ /* 0x000ea2000c1e1900 */
[----:B----4-:R-:W-:-:S03]  /*0400*/  FFMA R27, R18, R17, R27 ;  /* 0x00000011121b7223 */ /* 0x010fc6000000001b */
[----:B------:R-:W3:Y:S04]  /*0410*/  LDG.E R17, desc[UR8][R4.64+-0x4] ;  /* 0xfffffc0804117981 */ /* 0x000ee8000c1e1900 */
[----:B------:R-:W3:Y:S01]  /*0420*/  LDG.E R18, desc[UR8][R2.64+0x1c] ;  /* 0x00001c0802127981 */ /* 0x000ee2000c1e1900 */
[----:B-----5:R-:W-:-:S03]  /*0430*/  FFMA R26, R16, R15, R27 ;  /* 0x0000000f101a7223 */ /* 0x020fc6000000001b */
[----:B------:R-:W4:Y:S01]  /*0440*/  LDG.E R16, desc[UR8][R4.64] ;  /* 0x0000000804107981 */ /* 0x000f22000c1e1900 */
[----:B------:R-:W-:-:S03]  /*0450*/  FFMA R25, R25, R14, R26 ;  /* 0x0000000e19197223 */ /* 0x000fc6000000001a */
[----:B------:R-:W4:Y:S04]  /*0460*/  LDG.E R15, desc[UR8][R2.64+0x20] ;  /* 0x00002008020f7981 */ /* 0x000f28000c1e1900 */
[----:B------:R-:W5:Y:S04]  /*0470*/  LDG.E R14, desc[UR8][R4.64+0x4] ;  /* 0x00000408040e7981 */ /* 0x000f68000c1e1900 */
[----:B------:R-:W5:Y:S01]  /*0480*/  LDG.E R13, desc[UR8][R2.64+0x24] ;  /* 0x00002408020d7981 */ /* 0x000f62000c1e1900 */
[----:B------:R-:W-:-:S03]  /*0490*/  FFMA R25, R22, R21, R25 ;  /* 0x0000001516197223 */ /* 0x000fc60000000019 */
[----:B------:R-:W5:Y:S04]  /*04a0*/  LDG.E R22, desc[UR8][R4.64+0x8] ;  /* 0x0000080804167981 */ /* 0x000f68000c1e1900 */
[----:B------:R-:W5:Y:S01]  /*04b0*/  LDG.E R21, desc[UR8][R2.64+0x28] ;  /* 0x0000280802157981 */ /* 0x000f62000c1e1900 */
[----:B--2---:R-:W-:-:S03]  /*04c0*/  FFMA R25, R20, R19, R25 ;  /* 0x0000001314197223 */ /* 0x004fc60000000019 */
[----:B------:R-:W2:Y:S04]  /*04d0*/  LDG.E R20, desc[UR8][R4.64+0xc] ;  /* 0x00000c0804147981 */ /* 0x000ea8000c1e1900 */
[----:B------:R-:W2:Y:S01]  /*04e0*/  LDG.E R19, desc[UR8][R2.64+0x2c] ;  /* 0x00002c0802137981 */ /* 0x000ea2000c1e1900 */
[----:B---3--:R-:W-:-:S03]  /*04f0*/  FFMA R26, R18, R17, R25 ;  /* 0x00000011121a7223 */ /* 0x008fc60000000019 */
[----:B------:R-:W3:Y:S04]  /*0500*/  LDG.E R18, desc[UR8][R4.64+0x10] ;  /* 0x0000100804127981 */ /* 0x000ee8000c1e1900 */
[----:B------:R-:W3:Y:S01]  /*0510*/  LDG.E R17, desc[UR8][R2.64+0x30] ;  /* 0x0000300802117981 */ /* 0x000ee2000c1e1900 */
[----:B----4-:R-:W-:-:S03]  /*0520*/  FFMA R26, R15, R16, R26 ;  /* 0x000000100f1a7223 */ /* 0x010fc6000000001a */
[----:B------:R-:W4:Y:S04]  /*0530*/  LDG.E R16, desc[UR8][R4.64+0x14] ;  /* 0x0000140804107981 */ /* 0x000f28000c1e1900 */
[----:B------:R-:W4:Y:S01]  /*0540*/  LDG.E R15, desc[UR8][R2.64+0x34] ;  /* 0x00003408020f7981 */ /* 0x000f22000c1e1900 */
[----:B-----5:R-:W-:-:S03]  /*0550*/  FFMA R28, R13, R14, R26 ;  /* 0x0000000e0d1c7223 */ /* 0x020fc6000000001a */
[----:B------:R-:W5:Y:S04]  /*0560*/  LDG.E R13, desc[UR8][R4.64+0x18] ;  /* 0x00001808040d7981 */ /* 0x000f68000c1e1900 */
[----:B------:R-:W5:Y:S04]  /*0570*/  LDG.E R14, desc[UR8][R2.64+0x38] ;  /* 0x00003808020e7981 */ /* 0x000f68000c1e1900 */
[----:B------:R-:W5:Y:S04]  /*0580*/  LDG.E R25, desc[UR8][R2.64+0x3c] ;  /* 0x00003c0802197981 */ /* 0x000f68000c1e1900 */
[----:B------:R-:W5:Y:S01]  /*0590*/  LDG.E R26, desc[UR8][R4.64+0x1c] ;  /* 0x00001c08041a7981 */ /* 0x000f62000c1e1900 */
[----:B------:R-:W-:Y:S01]  /*05a0*/  FFMA R22, R21, R22, R28 ;  /* 0x0000001615167223 */ /* 0x000fe2000000001c */
[----:B------:R-:W-:-:S04]  /*05b0*/  IADD3 R12, PT, PT, R12, 0x10, RZ ;  /* 0x000000100c0c7810 */ /* 0x000fc80007ffe0ff */
[----:B------:R-:W-:Y:S01]  /*05c0*/  ISETP.NE.AND P0, PT, R12, RZ, PT ;  /* 0x000000ff0c00720c */ /* 0x000fe20003f05270 */
[----:B------:R-:W-:Y:S02]  /*05d0*/  VIADD R6, R6, 0x10 ;  /* 0x0000001006067836 */ /* 0x000fe40000000000 */
[----:B--2---:R-:W-:-:S04]  /*05e0*/  FFMA R20, R19, R20, R22 ;  /* 0x0000001413147223 */ /* 0x004fc80000000016 */
[----:B---3--:R-:W-:-:S04]  /*05f0*/  FFMA R18, R17, R18, R20 ;  /* 0x0000001211127223 */ /* 0x008fc80000000014 */
[----:B----4-:R-:W-:Y:S01]  /*0600*/  FFMA R15, R15, R16, R18 ;  /* 0x000000100f0f7223 */ /* 0x010fe20000000012 */
[----:B------:R-:W-:-:S03]  /*0610*/  IADD3 R16, P1, PT, R4, 0x40, RZ ;  /* 0x0000004004107810 */ /* 0x000fc60007f3e0ff */
[----:B-----5:R-:W-:Y:S01]  /*0620*/  FFMA R14, R14, R13, R15 ;  /* 0x0000000d0e0e7223 */ /* 0x020fe2000000000f */
[----:B------:R-:W-:-:S03]  /*0630*/  IADD3.X R17, PT, PT, RZ, R5, RZ, P1, !PT ;  /* 0x00000005ff117210 */ /* 0x000fc60000ffe4ff */
[----:B------:R-:W-:Y:S01]  /*0640*/  FFMA R13, R25, R26, R14 ;  /* 0x0000001a190d7223 */ /* 0x000fe2000000000e */
[----:B------:R-:W-:Y:S06]  /*0650*/  @P0 BRA `(.L_x_2) ;  /* 0xfffffffc00180947 */ /* 0x000fec000383ffff */
[----:B------:R-:W-:-:S07]  /*0660*/  MOV R6, R8 ;  /* 0x0000000800067202 */ /* 0x000fce0000000f00 */
.L_x_1:
[----:B------:R-:W-:-:S13]  /*0670*/  ISETP.NE.AND P0, PT, R23, RZ, PT ;  /* 0x000000ff1700720c */ /* 0x000fda0003f05270 */
[----:B------:R-:W-:Y:S05]  /*0680*/  @!P0 BRA `(.L_x_3) ;  /* 0x0000000400748947 */ /* 0x000fea0003800000 */
[----:B------:R-:W-:Y:S02]  /*0690*/  IADD3 R2, PT, PT, R23, -0x1, RZ ;  /* 0xffffffff17027810 */ /* 0x000fe40007ffe0ff */
[----:B------:R-:W-:Y:S02]  /*06a0*/  ISETP.NE.AND P0, PT, R24, RZ, PT ;  /* 0x000000ff1800720c */ /* 0x000fe40003f05270 */
[----:B------:R-:W-:-:S13]  /*06b0*/  ISETP.GE.U32.AND P1, PT, R2, 0x7, PT ;  /* 0x000000070200780c */ /* 0x000fda0003f26070 */
[----:B------:R-:W-:Y:S05]  /*06c0*/  @!P1 BRA `(.L_x_4) ;  /* 0x0000000000909947 */ /* 0x000fea0003800000 */
[----:B------:R-:W0:Y:S01]  /*06d0*/  LDC.64 R18, c[0x0][0x388] ;  /* 0x0000e200ff127b82 */ /* 0x000e220000000a00 */
[----:B------:R-:W-:Y:S02]  /*06e0*/  IADD3 R5, PT, PT, R6, UR10, RZ ;  /* 0x0000000a06057c10 */ /* 0x000fe4000fffe0ff */
[----:B------:R-:W-:-:S05]  /*06f0*/  IADD3 R15, PT, PT, R11, R6, RZ ;  /* 0x000000060b0f7210 */ /* 0x000fca0007ffe0ff */
[----:B------:R-:W1:Y:S01]  /*0700*/  LDC.64 R2, c[0x0][0x380] ;  /* 0x0000e000ff027b82 */ /* 0x000e620000000a00 */
[----:B0-----:R-:W-:-:S07]  /*0710*/  IMAD.WIDE.U32 R18, R5, 0x4, R18 ;  /* 0x0000000405127825 */ /* 0x001fce00078e0012 */
[----:B------:R-:W0:Y:S01]  /*0720*/  LDC.64 R4, c[0x0][0x388] ;  /* 0x0000e200ff047b82 */ /* 0x000e220000000a00 */
[----:B------:R-:W2:Y:S01]  /*0730*/  LDG.E R22, desc[UR8][R18.64] ;  /* 0x0000000812167981 */ /* 0x000ea2000c1e1900 */
[----:B-1----:R-:W-:-:S05]  /*0740*/  IMAD.WIDE R2, R15, 0x4, R2 ;  /* 0x000000040f027825 */ /* 0x002fca00078e0202 */
[----:B------:R-:W2:Y:S01]  /*0750*/  LDG.E R20, desc[UR8][R2.64] ;  /* 0x0000000802147981 */ /* 0x000ea2000c1e1900 */
[----:B------:R-:W-:-:S03]  /*0760*/  IADD3 R12, P1, PT, R6, UR10, RZ ;  /* 0x0000000a060c7c10 */ /* 0x000fc6000ff3e0ff */
[----:B------:R-:W3:Y:S02]  /*0770*/  LDG.E R16, desc[UR8][R2.64+0xc] ;  /* 0x00000c0802107981 */ /* 0x000ee4000c1e1900 */
[----:B------:R-:W-:Y:S02]  /*0780*/  IMAD.X R14, RZ, RZ, RZ, P1 ;  /* 0x000000ffff0e7224 */ /* 0x000fe400008e06ff */
[----:B------:R-:W4:Y:S01]  /*0790*/  LDG.E R18, desc[UR8][R2.64+0x10] ;  /* 0x0000100802127981 */ /* 0x000f22000c1e1900 */
[----:B0-----:R-:W-:-:S04]  /*07a0*/  LEA R4, P1, R12, R4, 0x2 ;  /* 0x000000040c047211 */ /* 0x001fc800078210ff */
[----:B------:R-:W-:Y:S02]  /*07b0*/  LEA.HI.X R5, R12, R5, R14, 0x2, P1 ;  /* 0x000000050c057211 */ /* 0x000fe400008f140e */
[----:B------:R-:W5:Y:S04]  /*07c0*/  LDG.E R12, desc[UR8][R2.64+0x4] ;  /* 0x00000408020c7981 */ /* 0x000f68000c1e1900 */
[----:B------:R-:W5:Y:S04]  /*07d0*/  LDG.E R15, desc[UR8][R4.64+0x4] ;  /* 0x00000408040f7981 */ /* 0x000f68000c1e1900 */
[----:B------:R-:W3:Y:S04]  /*07e0*/  LDG.E R14, desc[UR8][R2.64+0x8] ;  /* 0x00000808020e7981 */ /* 0x000ee8000c1e1900 */
[----:B------:R-:W3:Y:S04]  /*07f0*/  LDG.E R17, desc[UR8][R4.64+0x8] ;  /* 0x0000080804117981 */ /* 0x000ee8000c1e1900 */
[----:B------:R-:W4:Y:S04]  /*0800*/  LDG.E R19, desc[UR8][R4.64+0xc] ;  /* 0x00000c0804137981 */ /* 0x000f28000c1e1900 */
[----:B------:R-:W4:Y:S04]  /*0810*/  LDG.E R21, desc[UR8][R4.64+0x10] ;  /* 0x0000100804157981 */ /* 0x000f28000c1e1900 */
[----:B------:R-:W4:Y:S04]  /*0820*/  LDG.E R25, desc[UR8][R4.64+0x14] ;  /* 0x0000140804197981 */ /* 0x000f28000c1e1900 */
[----:B------:R-:W4:Y:S04]  /*0830*/  LDG.E R26, desc[UR8][R4.64+0x18] ;  /* 0x00001808041a7981 */ /* 0x000f28000c1e1900 */
[----:B------:R-:W4:Y:S01]  /*0840*/  LDG.E R27, desc[UR8][R4.64+0x1c] ;  /* 0x00001c08041b7981 */ /* 0x000f22000c1e1900 */
[----:B--2---:R-:W-:-:S03]  /*0850*/  FFMA R29, R20, R22, R13 ;  /* 0x00000016141d7223 */ /* 0x004fc6000000000d */
[----:B------:R-:W2:Y:S04]  /*0860*/  LDG.E R20, desc[UR8][R2.64+0x14] ;  /* 0x0000140802147981 */ /* 0x000ea8000c1e1900 */
[----:B------:R-:W2:Y:S04]  /*0870*/  LDG.E R13, desc[UR8][R2.64+0x18] ;  /* 0x00001808020d7981 */ /* 0x000ea8000c1e1900 */
[----:B------:R-:W2:Y:S01]  /*0880*/  LDG.E R22, desc[UR8][R2.64+0x1c] ;  /* 0x00001c0802167981 */ /* 0x000ea2000c1e1900 */
[----:B-----5:R-:W-:-:S04]  /*0890*/  FFMA R15, R12, R15, R29 ;  /* 0x0000000f0c0f7223 */ /* 0x020fc8000000001d */
[----:B---3--:R-:W-:-:S04]  /*08a0*/  FFMA R15, R14, R17, R15 ;  /* 0x000000110e0f7223 */ /* 0x008fc8000000000f */
[----:B----4-:R-:W-:-:S04]  /*08b0*/  FFMA R15, R16, R19, R15 ;  /* 0x00000013100f7223 */ /* 0x010fc8000000000f */
[----:B------:R-:W-:Y:S01]  /*08c0*/  FFMA R15, R18, R21, R15 ;  /* 0x00000015120f7223 */ /* 0x000fe2000000000f */
[----:B------:R-:W-:-:S03]  /*08d0*/  IADD3 R6, PT, PT, R6, 0x8, RZ ;  /* 0x0000000806067810 */ /* 0x000fc60007ffe0ff */
[----:B--2---:R-:W-:-:S04]  /*08e0*/  FFMA R20, R20, R25, R15 ;  /* 0x0000001914147223 */ /* 0x004fc8000000000f */
[----:B------:R-:W-:-:S04]  /*08f0*/  FFMA R13, R13, R26, R20 ;  /* 0x0000001a0d0d7223 */ /* 0x000fc80000000014 */
[----:B------:R-:W-:-:S07]  /*0900*/  FFMA R13, R22, R27, R13 ;  /* 0x0000001b160d7223 */ /* 0x000fce000000000d */
.L_x_4:
[----:B------:R-:W-:Y:S05]  /*0910*/  @!P0 BRA `(.L_x_3) ;  /* 0x0000000000d08947 */ /* 0x000fea0003800000 */
[----:B------:R-:W-:Y:S02]  /*0920*/  IADD3 R2, PT, PT, R24, -0x1, RZ ;  /* 0xffffffff18027810 */ /* 0x000fe40007ffe0ff */
[----:B------:R-:W-:Y:S02]  /*0930*/  ISETP.NE.AND P0, PT, R9, RZ, PT ;  /* 0x000000ff0900720c */ /* 0x000fe40003f05270 */
[----:B------:R-:W-:-:S13]  /*0940*/  ISETP.GE.U32.AND P1, PT, R2, 0x3, PT ;  /* 0x000000030200780c */ /* 0x000fda0003f26070 */
[----:B------:R-:W-:Y:S05]  /*0950*/  @!P1 BRA `(.L_x_5) ;  /* 0x0000000000609947 */ /* 0x000fea0003800000 */
[----:B------:R-:W0:Y:S01]  /*0960*/  LDC.64 R14, c[0x0][0x388] ;  /* 0x0000e200ff0e7b82 */ /* 0x000e220000000a00 */
[C---:B------:R-:W-:Y:S02]  /*0970*/  IADD3 R17, PT, PT, R6.reuse, UR10, RZ ;  /* 0x0000000a06117c10 */ /* 0x040fe4000fffe0ff */
[----:B------:R-:W-:Y:S02]  /*0980*/  IADD3 R12, P1, PT, R6, UR10, RZ ;  /* 0x0000000a060c7c10 */ /* 0x000fe4000ff3e0ff */
[----:B------:R-:W-:-:S03]  /*0990*/  IADD3 R19, PT, PT, R11, R6, RZ ;  /* 0x000000060b137210 */ /* 0x000fc60007ffe0ff */
[----:B------:R-:W1:Y:S01]  /*09a0*/  LDC.64 R2, c[0x0][0x388] ;  /* 0x0000e200ff027b82 */ /* 0x000e620000000a00 */
[----:B------:R-:W-:-:S07]  /*09b0*/  IMAD.X R16, RZ, RZ, RZ, P1 ;  /* 0x000000ffff107224 */ /* 0x000fce00008e06ff */
[----:B------:R-:W2:Y:S01]  /*09c0*/  LDC.64 R4, c[0x0][0x380] ;  /* 0x0000e000ff047b82 */ /* 0x000ea20000000a00 */
[----:B0-----:R-:W-:-:S06]  /*09d0*/  IMAD.WIDE.U32 R14, R17, 0x4, R14 ;  /* 0x00000004110e7825 */ /* 0x001fcc00078e000e */
[----:B------:R-:W3:Y:S01]  /*09e0*/  LDG.E R14, desc[UR8][R14.64] ;  /* 0x000000080e0e7981 */ /* 0x000ee2000c1e1900 */
[----:B-1----:R-:W-:-:S04]  /*09f0*/  LEA R2, P1, R12, R2, 0x2 ;  /* 0x000000020c027211 */ /* 0x002fc800078210ff */
[----:B------:R-:W-:Y:S01]  /*0a00*/  LEA.HI.X R3, R12, R3, R16, 0x2, P1 ;  /* 0x000000030c037211 */ /* 0x000fe200008f1410 */
[----:B--2---:R-:W-:-:S04]  /*0a10*/  IMAD.WIDE R4, R19, 0x4, R4 ;  /* 0x0000000413047825 */ /* 0x004fc800078e0204 */
[----:B------:R-:W2:Y:S04]  /*0a20*/  LDG.E R16, desc[UR8][R2.64+0x4] ;  /* 0x0000040802107981 */ /* 0x000ea8000c1e1900 */
[----:B------:R-:W3:Y:S04]  /*0a30*/  LDG.E R12, desc[UR8][R4.64] ;  /* 0x00000008040c7981 */ /* 0x000ee8000c1e1900 */
[----:B------:R-:W2:Y:S04]  /*0a40*/  LDG.E R17, desc[UR8][R4.64+0x4] ;  /* 0x0000040804117981 */ /* 0x000ea8000c1e1900 */
[----:B------:R-:W4:Y:S04]  /*0a50*/  LDG.E R19, desc[UR8][R4.64+0x8] ;  /* 0x0000080804137981 */ /* 0x000f28000c1e1900 */
[----:B------:R-:W4:Y:S04]  /*0a60*/  LDG.E R18, desc[UR8][R2.64+0x8] ;  /* 0x0000080802127981 */ /* 0x000f28000c1e1900 */
[----:B------:R-:W5:Y:S04]  /*0a70*/  LDG.E R21, desc[UR8][R4.64+0xc] ;  /* 0x00000c0804157981 */ /* 0x000f68000c1e1900 */
[----:B------:R-:W5:Y:S01]  /*0a80*/  LDG.E R20, desc[UR8][R2.64+0xc] ;  /* 0x00000c0802147981 */ /* 0x000f62000c1e1900 */
[----:B------:R-:W-:Y:S01]  /*0a90*/  IADD3 R6, PT, PT, R6, 0x4, RZ ;  /* 0x0000000406067810 */ /* 0x000fe20007ffe0ff */
[----:B---3--:R-:W-:-:S04]  /*0aa0*/  FFMA R12, R12, R14, R13 ;  /* 0x0000000e0c0c7223 */ /* 0x008fc8000000000d */
[----:B--2---:R-:W-:-:S04]  /*0ab0*/  FFMA R12, R17, R16, R12 ;  /* 0x00000010110c7223 */ /* 0x004fc8000000000c */
[----:B----4-:R-:W-:-:S04]  /*0ac0*/  FFMA R12, R19, R18, R12 ;  /* 0x00000012130c7223 */ /* 0x010fc8000000000c */
[----:B-----5:R-:W-:-:S07]  /*0ad0*/  FFMA R13, R21, R20, R12 ;  /* 0x00000014150d7223 */ /* 0x020fce000000000c */
.L_x_5:
[----:B------:R-:W-:Y:S05]  /*0ae0*/  @!P0 BRA `(.L_x_3) ;  /* 0x00000000005c8947 */ /* 0x000fea0003800000 */
[----:B------:R-:W0:Y:S01]  /*0af0*/  LDC.64 R4, c[0x0][0x388] ;  /* 0x0000e200ff047b82 */ /* 0x000e220000000a00 */
[----:B------:R-:W-:Y:S02]  /*0b00*/  IADD3 R15, PT, PT, R6, UR10, RZ ;  /* 0x0000000a060f7c10 */ /* 0x000fe4000fffe0ff */
[----:B------:R-:W-:-:S05]  /*0b10*/  IADD3 R11, PT, PT, R11, R6, RZ ;  /* 0x000000060b0b7210 */ /* 0x000fca0007ffe0ff */
[----:B------:R-:W1:Y:S01]  /*0b20*/  LDC.64 R2, c[0x0][0x380] ;  /* 0x0000e000ff027b82 */ /* 0x000e620000000a00 */
[----:B0-----:R-:W-:-:S06]  /*0b30*/  IMAD.WIDE.U32 R4, R15, 0x4, R4 ;  /* 0x000000040f047825 */ /* 0x001fcc00078e0004 */
[----:B------:R-:W2:Y:S01]  /*0b40*/  LDG.E R4, desc[UR8][R4.64] ;  /* 0x0000000804047981 */ /* 0x000ea2000c1e1900 */
[----:B-1----:R-:W-:-:S05]  /*0b50*/  IMAD.WIDE R2, R11, 0x4, R2 ;  /* 0x000000040b027825 */ /* 0x002fca00078e0202 */
[----:B------:R-:W2:Y:S01]  /*0b60*/  LDG.E R12, desc[UR8][R2.64] ;  /* 0x00000008020c7981 */ /* 0x000ea2000c1e1900 */
[----:B------:R-:W-:Y:S01]  /*0b70*/  ISETP.NE.AND P0, PT, R9, 0x1, PT ;  /* 0x000000010900780c */ /* 0x000fe20003f05270 */
[----:B--2---:R-:W-:-:S12]  /*0b80*/  FFMA R13, R12, R4, R13 ;  /* 0x000000040c0d7223 */ /* 0x004fd8000000000d */
[----:B------:R-:W-:Y:S05]  /*0b90*/  @!P0 BRA `(.L_x_3) ;  /* 0x0000000000308947 */ /* 0x000fea0003800000 */
[----:B------:R-:W0:Y:S01]  /*0ba0*/  LDC.64 R14, c[0x0][0x388] ;  /* 0x0000e200ff0e7b82 */ /* 0x000e220000000a00 */
[----:B------:R-:W-:Y:S02]  /*0bb0*/  IADD3 R5, P1, PT, R6, UR10, RZ ;  /* 0x0000000a06057c10 */ /* 0x000fe4000ff3e0ff */
[----:B------:R-:W-:Y:S02]  /*0bc0*/  ISETP.NE.AND P0, PT, R9, 0x2, PT ;  /* 0x000000020900780c */ /* 0x000fe40003f05270 */
[----:B------:R-:W-:-:S11]  /*0bd0*/  IADD3.X R6, PT, PT, RZ, RZ, RZ, P1, !PT ;  /* 0x000000ffff067210 */ /* 0x000fd60000ffe4ff */
[----:B------:R-:W2:Y:S01]  /*0be0*/  @P0 LDG.E R12, desc[UR8][R2.64+0x8] ;  /* 0x00000808020c0981 */ /* 0x000ea2000c1e1900 */
[----:B0-----:R-:W-:-:S04]  /*0bf0*/  LEA R4, P1, R5, R14, 0x2 ;  /* 0x0000000e05047211 */ /* 0x001fc800078210ff */
[----:B------:R-:W-:Y:S02]  /*0c00*/  LEA.HI.X R5, R5, R15, R6, 0x2, P1 ;  /* 0x0000000f05057211 */ /* 0x000fe400008f1406 */
[----:B------:R-:W3:Y:S04]  /*0c10*/  LDG.E R6, desc[UR8][R2.64+0x4] ;  /* 0x0000040802067981 */ /* 0x000ee8000c1e1900 */
[----:B------:R-:W3:Y:S04]  /*0c20*/  LDG.E R11, desc[UR8][R4.64+0x4] ;  /* 0x00000408040b7981 */ /* 0x000ee8000c1e1900 */
[----:B------:R-:W2:Y:S01]  /*0c30*/  @P0 LDG.E R14, desc[UR8][R4.64+0x8] ;  /* 0x00000808040e0981 */ /* 0x000ea2000c1e1900 */
[----:B---3--:R-:W-:-:S04]  /*0c40*/  FFMA R13, R6, R11, R13 ;  /* 0x0000000b060d7223 */ /* 0x008fc8000000000d */
[----:B--2---:R-:W-:-:S07]  /*0c50*/  @P0 FFMA R13, R12, R14, R13 ;  /* 0x0000000e0c0d0223 */ /* 0x004fce000000000d */
.L_x_3:
[----:B------:R-:W-:Y:S05]  /*0c60*/  BRA.U UP0, `(.L_x_6) ;  /* 0xfffffff5004c7547 */ /* 0x000fea000b83ffff */
.L_x_0:
[----:B------:R-:W0:Y:S01]  /*0c70*/  LDC.64 R2, c[0x0][0x390] ;  /* 0x0000e400ff027b82 */ /* 0x000e220000000a00 */
[----:B------:R-:W1:Y:S02]  /*0c80*/  LDCU UR4, c[0x0][0x3ac] ;  /* 0x00007580ff0477ac */ /* 0x000e640008000800 */
[----:B-1----:R-:W-:-:S04]  /*0c90*/  IMAD R7, R7, UR4, R0 ;  /* 0x0000000407077c24 */ /* 0x002fc8000f8e0200 */
[----:B0-----:R-:W-:-:S05]  /*0ca0*/  IMAD.WIDE R2, R7, 0x4, R2 ;  /* 0x0000000407027825 */ /* 0x001fca00078e0202 */
[----:B------:R-:W-:Y:S01]  /*0cb0*/  STG.E desc[UR8][R2.64], R13 ;  /* 0x0000000d02007986 */ /* 0x000fe2000c101908 */
[----:B------:R-:W-:Y:S05]  /*0cc0*/  EXIT ;  /* 0x000000000000794d */ /* 0x000fea0003800000 */
.L_x_7:
[----:B------:R-:W-:-:S00]  /*0cd0*/  BRA `(.L_x_7) ;  /* 0xfffffffc00fc7947 */ /* 0x000fc0000383ffff */
[----:B------:R-:W-:-:S00]  /*0ce0*/  NOP ;  /* 0x0000000000007918 */ /* 0x000fc00000000000 */
        /* <DEDUP_REMOVED lines=9> */
.L_x_8:


//--------------------- .nv.shared.reserved.0     --------------------------
	.section	.nv.shared.reserved.0,"aw",@nobits
	.weak		__nv_reservedSMEM_offset_0_alias
	.size		__nv_reservedSMEM_offset_0_alias, 0, 64
	.other		__nv_reservedSMEM_offset_0_alias,@"STO_CUDA_RESERVED_SHARED STV_DEFAULT"
__nv_reservedSMEM_offset_0_alias:
	.zero		0
	.zero		64


//--------------------- .nv.constant0._Z21convolution_2d_kernelPKfS0_Pfiiiiii --------------------------
	.section	.nv.constant0._Z21convolution_2d_kernelPKfS0_Pfiiiiii,"a",@progbits
	.sectionflags	@""
	.align	4
.nv.constant0._Z21convolution_2d_kernelPKfS0_Pfiiiiii:
	.zero		944


//--------------------- SYMBOLS --------------------------

	.type		.nv.reservedSmem.offset0,@object
	.size		.nv.reservedSmem.offset0,0x4
